//
// Generated by NVIDIA NVVM Compiler
//
// Compiler Build ID: CL-36424714
// Cuda compilation tools, release 13.0, V13.0.88
// Based on NVVM 20.0.0
//

.version 9.0
.target sm_100
.address_size 64

	// .globl	_Z8mykernelv
.extern .func  (.param .b32 func_retval0) vprintf
(
	.param .b64 vprintf_param_0,
	.param .b64 vprintf_param_1
)
;
.global .align 1 .b8 $str[14] = {72, 101, 108, 108, 111, 32, 107, 101, 114, 110, 101, 108, 10};

.visible .entry _Z8mykernelv()
{
	.reg .b32 	%r<3>;
	.reg .b64 	%rd<3>;

	mov.u64 	%rd1, $str;
	cvta.global.u64 	%rd2, %rd1;
	{ // callseq 0, 0
	.param .b64 param0;
	st.param.b64 	[param0], %rd2;
	.param .b64 param1;
	st.param.b64 	[param1], 0;
	.param .b32 retval0;
	call.uni (retval0), 
	vprintf, 
	(
	param0, 
	param1
	);
	ld.param.b32 	%r1, [retval0];
	} // callseq 0
	ret;

}


// ===== COMPILED SASS (sm_100) =====

	.target	sm_100

	.elftype	@"ET_EXEC"


//--------------------- .note.nv.tkinfo           --------------------------
	.section	.note.nv.tkinfo,"",@"SHT_NOTE"
	.sectionflags	@"SHF_NOTE_NV_TKINFO"
	.tkinfo
        /*0018*/ 	.word	0x00000002
        /*0030*/ 	.string	""
        /*0030*/ 	.string	"ptxas"
        /*0030*/ 	.string	"Cuda compilation tools, release 13.0, V13.0.88"
        /*0030*/ 	.string	"Build cuda_13.0.r13.0/compiler.36424714_0"
        /*0030*/ 	.string	"-arch sm_100 -m 64 "



//--------------------- .note.nv.cuinfo           --------------------------
	.section	.note.nv.cuinfo,"",@"SHT_NOTE"
	.sectionflags	@"SHF_NOTE_NV_CUINFO"
        /*0018*/ 	.short	0x0002
        /*001a*/ 	.short	0x0064
        /*001c*/ 	.short	0x0082
	.zero		2


//--------------------- .nv.info                  --------------------------
	.section	.nv.info,"",@"SHT_CUDA_INFO"
	.align	4


	//----- nvinfo : EIATTR_REGCOUNT
	.align		4
        /*0000*/ 	.byte	0x04, 0x2f
        /*0002*/ 	.short	(.L_2 - .L_1)
	.align		4
.L_1:
        /*0004*/ 	.word	index@(_Z8mykernelv)
        /*0008*/ 	.word	0x00000018


	//----- nvinfo : EIATTR_FRAME_SIZE
	.align		4
.L_2:
        /*000c*/ 	.byte	0x04, 0x11
        /*000e*/ 	.short	(.L_4 - .L_3)
	.align		4
.L_3:
        /*0010*/ 	.word	index@(_Z8mykernelv)
        /*0014*/ 	.word	0x00000000


	//----- nvinfo : EIATTR_MIN_STACK_SIZE
	.align		4
.L_4:
        /*0018*/ 	.byte	0x04, 0x12
        /*001a*/ 	.short	(.L_6 - .L_5)
	.align		4
.L_5:
        /*001c*/ 	.word	index@(_Z8mykernelv)
        /*0020*/ 	.word	0x00000000
.L_6:


//--------------------- .nv.compat                --------------------------
	.section	.nv.compat,"",@"SHT_CUDA_COMPAT_INFO"
	.align	4
        /*0000*/ 	.byte	0x02, 0x09, 0x00, 0x00, 0x02, 0x02, 0x01, 0x00, 0x02, 0x05, 0x05, 0x00, 0x03, 0x07, 0x01, 0x01
        /*0010*/ 	.byte	0x02, 0x03, 0x00, 0x00, 0x02, 0x06, 0x01, 0x00, 0x04, 0x0b, 0x08, 0x00, 0x09, 0x00, 0x00, 0x00
        /*0020*/ 	.byte	0x00, 0x00, 0x00, 0x00


//--------------------- .nv.info._Z8mykernelv     --------------------------
	.section	.nv.info._Z8mykernelv,"",@"SHT_CUDA_INFO"
	.sectionflags	@""
	.align	4


	//----- nvinfo : EIATTR_CUDA_API_VERSION
	.align		4
        /*0000*/ 	.byte	0x04, 0x37
        /*0002*/ 	.short	(.L_8 - .L_7)
.L_7:
        /*0004*/ 	.word	0x00000082


	//----- nvinfo : EIATTR_SPARSE_MMA_MASK
	.align		4
.L_8:
        /*0008*/ 	.byte	0x03, 0x50
        /*000a*/ 	.short	0x0000


	//----- nvinfo : EIATTR_MAXREG_COUNT
	.align		4
        /*000c*/ 	.byte	0x03, 0x1b
        /*000e*/ 	.short	0x00ff


	//----- nvinfo : EIATTR_EXTERNS
	.align		4
        /*0010*/ 	.byte	0x04, 0x0f
        /*0012*/ 	.short	(.L_10 - .L_9)


	//   ....[0]....
	.align		4
.L_9:
        /*0014*/ 	.word	index@(vprintf)


	//----- nvinfo : EIATTR_MERCURY_ISA_VERSION
	.align		4
.L_10:
        /*0018*/ 	.byte	0x03, 0x5f
        /*001a*/ 	.short	0x0101


	//----- nvinfo : EIATTR_VRC_CTA_INIT_COUNT
	.align		4
        /*001c*/ 	.byte	0x02, 0x4a
	.zero		1
	.zero		1


	//----- nvinfo : EIATTR_SYSCALL_OFFSETS
	.align		4
        /*0020*/ 	.byte	0x04, 0x46
        /*0022*/ 	.short	(.L_12 - .L_11)


	//   ....[0]....
.L_11:
        /*0024*/ 	.word	0x00000080


	//----- nvinfo : EIATTR_EXIT_INSTR_OFFSETS
	.align		4
.L_12:
        /*0028*/ 	.byte	0x04, 0x1c
        /*002a*/ 	.short	(.L_14 - .L_13)


	//   ....[0]....
.L_13:
        /*002c*/ 	.word	0x00000090


	//----- nvinfo : EIATTR_SW_WAR
	.align		4
.L_14:
        /*0030*/ 	.byte	0x04, 0x36
        /*0032*/ 	.short	(.L_16 - .L_15)
.L_15:
        /*0034*/ 	.word	0x00000008
.L_16:


//--------------------- .nv.callgraph             --------------------------
	.section	.nv.callgraph,"",@"SHT_CUDA_CALLGRAPH"
	.align	4
	.sectionentsize	8
	.align		4
        /*0000*/ 	.word	0x00000000
	.align		4
        /*0004*/ 	.word	0xffffffff
	.align		4
        /*0008*/ 	.word	index@(_Z8mykernelv)
	.align		4
        /*000c*/ 	.word	index@(vprintf)
	.align		4
        /*0010*/ 	.word	0x00000000
	.align		4
        /*0014*/ 	.word	0xfffffffe
	.align		4
        /*0018*/ 	.word	0x00000000
	.align		4
        /*001c*/ 	.word	0xfffffffd
	.align		4
        /*0020*/ 	.word	0x00000000
	.align		4
        /*0024*/ 	.word	0xfffffffc


//--------------------- .nv.constant4             --------------------------
	.section	.nv.constant4,"a",@progbits
	.align	8
	.align		8
.nv.constant4:
        /*0000*/ 	.dword	vprintf
	.align		8
        /*0008*/ 	.dword	$str


//--------------------- .text._Z8mykernelv        --------------------------
	.section	.text._Z8mykernelv,"ax",@progbits
	.align	128
        .global         _Z8mykernelv
        .type           _Z8mykernelv,@function
        .size           _Z8mykernelv,(.L_x_2 - _Z8mykernelv)
        .other          _Z8mykernelv,@"STO_CUDA_ENTRY STV_DEFAULT"
_Z8mykernelv:
.text._Z8mykernelv:
[----:B------:R-:W0:Y:S01]  /*0000*/  LDC R1, c[0x0][0x37c] ;  /* 0x0000df00ff017b82 */ /* 0x000e220000000800 */
[----:B------:R-:W-:Y:S01]  /*0010*/  MOV R0, 0x0 ;  /* 0x0000000000007802 */ /* 0x000fe20000000f00 */
[----:B------:R-:W1:Y:S01]  /*0020*/  LDCU.64 UR4, c[0x4][0x8] ;  /* 0x01000100ff0477ac */ /* 0x000e620008000a00 */
[----:B------:R-:W-:-:S05]  /*0030*/  CS2R R6, SRZ ;  /* 0x0000000000067805 */ /* 0x000fca000001ff00 */
[----:B------:R2:W3:Y:S01]  /*0040*/  LDC.64 R2, c[0x4][R0] ;  /* 0x0100000000027b82 */ /* 0x0004e20000000a00 */
[----:B-1----:R-:W-:Y:S02]  /*0050*/  IMAD.U32 R4, RZ, RZ, UR4 ;  /* 0x00000004ff047e24 */ /* 0x002fe4000f8e00ff */
[----:B--2---:R-:W-:-:S07]  /*0060*/  IMAD.U32 R5, RZ, RZ, UR5 ;  /* 0x00000005ff057e24 */ /* 0x004fce000f8e00ff */
[----:B------:R-:W-:-:S07]  /*0070*/  LEPC R20, `(.L_x_0) ;  /* 0x000000001014794e */ /* 0x000fce0000000000 */
[----:B0--3--:R-:W-:Y:S05]  /*0080*/  CALL.ABS.NOINC R2 ;  /* 0x0000000002007343 */ /* 0x009fea0003c00000 */
.L_x_0:
[----:B------:R-:W-:Y:S05]  /*0090*/  EXIT ;  /* 0x000000000000794d */ /* 0x000fea0003800000 */
.L_x_1:
[----:B------:R-:W-:-:S00]  /*00a0*/  BRA `(.L_x_1) ;  /* 0xfffffffc00fc7947 */ /* 0x000fc0000383ffff */
[----:B------:R-:W-:-:S00]  /*00b0*/  NOP ;  /* 0x0000000000007918 */ /* 0x000fc00000000000 */
        /* <DEDUP_REMOVED lines=12> */
.L_x_2:


//--------------------- .nv.global.init           --------------------------
	.section	.nv.global.init,"aw",@progbits
.nv.global.init:
	.type		$str,@object
	.size		$str,(.L_0 - $str)
$str:
        /*0000*/ 	.byte	0x48, 0x65, 0x6c, 0x6c, 0x6f, 0x20, 0x6b, 0x65, 0x72, 0x6e, 0x65, 0x6c, 0x0a, 0x00
.L_0:


//--------------------- .nv.shared.reserved.0     --------------------------
	.section	.nv.shared.reserved.0,"aw",@nobits
	.weak		__nv_reservedSMEM_offset_0_alias
	.size		__nv_reservedSMEM_offset_0_alias, 0, 64
	.other		__nv_reservedSMEM_offset_0_alias,@"STO_CUDA_RESERVED_SHARED STV_DEFAULT"
__nv_reservedSMEM_offset_0_alias:
	.zero		0
	.zero		64


//--------------------- .nv.constant0._Z8mykernelv --------------------------
	.section	.nv.constant0._Z8mykernelv,"a",@progbits
	.sectionflags	@""
	.align	4
.nv.constant0._Z8mykernelv:
	.zero		896


//--------------------- SYMBOLS --------------------------

	.type		.nv.reservedSmem.offset0,@object
	.size		.nv.reservedSmem.offset0,0x4
	.type		vprintf,@function
